	.headerflags	@"EF_CUDA_TEXMODE_UNIFIED EF_CUDA_64BIT_ADDRESS EF_CUDA_ACCELERATORS EF_CUDA_SM90 EF_CUDA_VIRTUAL_SM(EF_CUDA_SM90)"
	.elftype	@"ET_EXEC"


//--------------------- .nv.info                  --------------------------
	.section	.nv.info,"",@"SHT_CUDA_INFO"
	.align	4


	//----- nvinfo : EIATTR_REGCOUNT
	.align		4
        /*0000*/ 	.byte	0x04, 0x2f
        /*0002*/ 	.short	(.L_3 - .L_2)
	.align		4
.L_2:
        /*0004*/ 	.word	index@(triton_poi_fused__native_batch_norm_legit_no_training_convolution_relu_14)
        /*0008*/ 	.word	0x00000016


	//----- nvinfo : EIATTR_MIN_STACK_SIZE
	.align		4
.L_3:
        /*000c*/ 	.byte	0x04, 0x12
        /*000e*/ 	.short	(.L_5 - .L_4)
	.align		4
.L_4:
        /*0010*/ 	.word	index@(triton_poi_fused__native_batch_norm_legit_no_training_convolution_relu_14)
        /*0014*/ 	.word	0x00000000


	//----- nvinfo : EIATTR_FRAME_SIZE
	.align		4
.L_5:
        /*0018*/ 	.byte	0x04, 0x11
        /*001a*/ 	.short	(.L_7 - .L_6)
	.align		4
.L_6:
        /*001c*/ 	.word	index@(triton_poi_fused__native_batch_norm_legit_no_training_convolution_relu_14)
        /*0020*/ 	.word	0x00000000


	//----- nvinfo : EIATTR_MIN_STACK_SIZE
	.align		4
.L_7:
        /*0024*/ 	.byte	0x04, 0x12
        /*0026*/ 	.short	(.L_9 - .L_8)
	.align		4
.L_8:
        /*0028*/ 	.word	index@(triton_poi_fused__native_batch_norm_legit_no_training_convolution_relu_14)
        /*002c*/ 	.word	0x00000000
.L_9:


//--------------------- .nv.info.triton_poi_fused__native_batch_norm_legit_no_training_convolution_relu_14 --------------------------
	.section	.nv.info.triton_poi_fused__native_batch_norm_legit_no_training_convolution_relu_14,"",@"SHT_CUDA_INFO"
	.sectionflags	@""
	.align	4


	//----- nvinfo : EIATTR_CUDA_API_VERSION
	.align		4
        /*0000*/ 	.byte	0x04, 0x37
        /*0002*/ 	.short	(.L_11 - .L_10)
.L_10:
        /*0004*/ 	.word	0x0000007c


	//----- nvinfo : EIATTR_KPARAM_INFO
	.align		4
.L_11:
        /*0008*/ 	.byte	0x04, 0x17
        /*000a*/ 	.short	(.L_13 - .L_12)
.L_12:
        /*000c*/ 	.word	0x00000000
        /*0010*/ 	.short	0x0007
        /*0012*/ 	.short	0x0038
        /*0014*/ 	.byte	0x00, 0xf0, 0x11, 0x00


	//----- nvinfo : EIATTR_KPARAM_INFO
	.align		4
.L_13:
        /*0018*/ 	.byte	0x04, 0x17
        /*001a*/ 	.short	(.L_15 - .L_14)
.L_14:
        /*001c*/ 	.word	0x00000000
        /*0020*/ 	.short	0x0006
        /*0022*/ 	.short	0x0030
        /*0024*/ 	.byte	0x00, 0xf4, 0x21, 0x00


	//----- nvinfo : EIATTR_KPARAM_INFO
	.align		4
.L_15:
        /*0028*/ 	.byte	0x04, 0x17
        /*002a*/ 	.short	(.L_17 - .L_16)
.L_16:
        /*002c*/ 	.word	0x00000000
        /*0030*/ 	.short	0x0005
        /*0032*/ 	.short	0x0028
        /*0034*/ 	.byte	0x00, 0xf4, 0x21, 0x00


	//----- nvinfo : EIATTR_KPARAM_INFO
	.align		4
.L_17:
        /*0038*/ 	.byte	0x04, 0x17
        /*003a*/ 	.short	(.L_19 - .L_18)
.L_18:
        /*003c*/ 	.word	0x00000000
        /*0040*/ 	.short	0x0004
        /*0042*/ 	.short	0x0020
        /*0044*/ 	.byte	0x00, 0xf4, 0x21, 0x00


	//----- nvinfo : EIATTR_KPARAM_INFO
	.align		4
.L_19:
        /*0048*/ 	.byte	0x04, 0x17
        /*004a*/ 	.short	(.L_21 - .L_20)
.L_20:
        /*004c*/ 	.word	0x00000000
        /*0050*/ 	.short	0x0003
        /*0052*/ 	.short	0x0018
        /*0054*/ 	.byte	0x00, 0xf4, 0x21, 0x00


	//----- nvinfo : EIATTR_KPARAM_INFO
	.align		4
.L_21:
        /*0058*/ 	.byte	0x04, 0x17
        /*005a*/ 	.short	(.L_23 - .L_22)
.L_22:
        /*005c*/ 	.word	0x00000000
        /*0060*/ 	.short	0x0002
        /*0062*/ 	.short	0x0010
        /*0064*/ 	.byte	0x00, 0xf4, 0x21, 0x00


	//----- nvinfo : EIATTR_KPARAM_INFO
	.align		4
.L_23:
        /*0068*/ 	.byte	0x04, 0x17
        /*006a*/ 	.short	(.L_25 - .L_24)
.L_24:
        /*006c*/ 	.word	0x00000000
        /*0070*/ 	.short	0x0001
        /*0072*/ 	.short	0x0008
        /*0074*/ 	.byte	0x00, 0xf4, 0x21, 0x00


	//----- nvinfo : EIATTR_KPARAM_INFO
	.align		4
.L_25:
        /*0078*/ 	.byte	0x04, 0x17
        /*007a*/ 	.short	(.L_27 - .L_26)
.L_26:
        /*007c*/ 	.word	0x00000000
        /*0080*/ 	.short	0x0000
        /*0082*/ 	.short	0x0000
        /*0084*/ 	.byte	0x00, 0xf4, 0x21, 0x00


	//----- nvinfo : EIATTR_SPARSE_MMA_MASK
	.align		4
.L_27:
        /*0088*/ 	.byte	0x03, 0x50
        /*008a*/ 	.short	0x0000


	//----- nvinfo : EIATTR_MAXREG_COUNT
	.align		4
        /*008c*/ 	.byte	0x03, 0x1b
        /*008e*/ 	.short	0x00ff


	//----- nvinfo : EIATTR_EXIT_INSTR_OFFSETS
	.align		4
        /*0090*/ 	.byte	0x04, 0x1c
        /*0092*/ 	.short	(.L_29 - .L_28)


	//   ....[0]....
.L_28:
        /*0094*/ 	.word	0x000003b0


	//----- nvinfo : EIATTR_REQNTID
	.align		4
.L_29:
        /*0098*/ 	.byte	0x04, 0x10
        /*009a*/ 	.short	(.L_31 - .L_30)
.L_30:
        /*009c*/ 	.word	0x00000100
        /*00a0*/ 	.word	0x00000001
        /*00a4*/ 	.word	0x00000001


	//----- nvinfo : EIATTR_CBANK_PARAM_SIZE
	.align		4
.L_31:
        /*00a8*/ 	.byte	0x03, 0x19
        /*00aa*/ 	.short	0x003c


	//----- nvinfo : EIATTR_PARAM_CBANK
	.align		4
        /*00ac*/ 	.byte	0x04, 0x0a
        /*00ae*/ 	.short	(.L_33 - .L_32)
	.align		4
.L_32:
        /*00b0*/ 	.word	index@(.nv.constant0.triton_poi_fused__native_batch_norm_legit_no_training_convolution_relu_14)
        /*00b4*/ 	.short	0x0210
        /*00b6*/ 	.short	0x003c


	//----- nvinfo : EIATTR_SW_WAR
	.align		4
.L_33:
        /*00b8*/ 	.byte	0x04, 0x36
        /*00ba*/ 	.short	(.L_35 - .L_34)
.L_34:
        /*00bc*/ 	.word	0x00000008
.L_35:


//--------------------- .nv.callgraph             --------------------------
	.section	.nv.callgraph,"",@"SHT_CUDA_CALLGRAPH"
	.align	4
	.sectionentsize	8
	.align		4
        /*0000*/ 	.word	0x00000000
	.align		4
        /*0004*/ 	.word	0xffffffff
	.align		4
        /*0008*/ 	.word	0x00000000
	.align		4
        /*000c*/ 	.word	0xfffffffe
	.align		4
        /*0010*/ 	.word	0x00000000
	.align		4
        /*0014*/ 	.word	0xfffffffd
	.align		4
        /*0018*/ 	.word	0x00000000
	.align		4
        /*001c*/ 	.word	0xfffffffc


//--------------------- .nv.constant4             --------------------------
	.section	.nv.constant4,"a",@progbits
	.align	8
	.align		8
.nv.constant4:
        /*0000*/ 	.dword	_$_str
	.align		8
        /*0008*/ 	.dword	_$_str_$_2


//--------------------- .text.triton_poi_fused__native_batch_norm_legit_no_training_convolution_relu_14 --------------------------
	.section	.text.triton_poi_fused__native_batch_norm_legit_no_training_convolution_relu_14,"ax",@progbits
	.align	128
        .global         triton_poi_fused__native_batch_norm_legit_no_training_convolution_relu_14
        .type           triton_poi_fused__native_batch_norm_legit_no_training_convolution_relu_14,@function
        .size           triton_poi_fused__native_batch_norm_legit_no_training_convolution_relu_14,(.L_x_1 - triton_poi_fused__native_batch_norm_legit_no_training_convolution_relu_14)
        .other          triton_poi_fused__native_batch_norm_legit_no_training_convolution_relu_14,@"STO_CUDA_ENTRY STV_DEFAULT"
triton_poi_fused__native_batch_norm_legit_no_training_convolution_relu_14:
.text.triton_poi_fused__native_batch_norm_legit_no_training_convolution_relu_14:
[----:B------:R-:W-:Y:S01]  /*0000*/  LDC R1, c[0x0][0x28] ;  /* 0x00000a00ff017b82 */ /* 0x000fe20000000800 */
[----:B------:R-:W1:Y:S07]  /*0010*/  S2R R0, SR_TID.X ;  /* 0x0000000000007919 */ /* 0x000e6e0000002100 */
[----:B------:R-:W2:Y:S01]  /*0020*/  LDC.64 R14, c[0x0][0x228] ;  /* 0x00008a00ff0e7b82 */ /* 0x000ea20000000a00 */
[----:B------:R-:W-:Y:S01]  /*0030*/  ULDC.64 UR4, c[0x0][0x208] ;  /* 0x0000820000047ab9 */ /* 0x000fe20000000a00 */
[----:B------:R-:W3:Y:S06]  /*0040*/  S2R R5, SR_CTAID.X ;  /* 0x0000000000057919 */ /* 0x000eec0000002500 */
[----:B------:R-:W4:Y:S08]  /*0050*/  LDC.64 R10, c[0x0][0x218] ;  /* 0x00008600ff0a7b82 */ /* 0x000f300000000a00 */
[----:B------:R-:W5:Y:S08]  /*0060*/  LDC.64 R12, c[0x0][0x220] ;  /* 0x00008800ff0c7b82 */ /* 0x000f700000000a00 */
[----:B------:R-:W5:Y:S01]  /*0070*/  LDC.64 R16, c[0x0][0x230] ;  /* 0x00008c00ff107b82 */ /* 0x000f620000000a00 */
[----:B-1----:R-:W-:-:S02]  /*0080*/  SHF.L.U32 R0, R0, 0x1, RZ ;  /* 0x0000000100007819 */ /* 0x002fc400000006ff */
[----:B---3--:R-:W-:Y:S02]  /*0090*/  SHF.R.S32.HI R3, RZ, 0x16, R5 ;  /* 0x00000016ff037819 */ /* 0x008fe40000011405 */
[----:B------:R-:W-:Y:S02]  /*00a0*/  LOP3.LUT R0, R0, 0x1fe, RZ, 0xc0, !PT ;  /* 0x000001fe00007812 */ /* 0x000fe400078ec0ff */
[----:B------:R-:W-:Y:S02]  /*00b0*/  SGXT R3, R3, 0x1 ;  /* 0x000000010303781a */ /* 0x000fe40000000200 */
[----:B------:R-:W-:Y:S02]  /*00c0*/  LEA R0, R5, R0, 0x9 ;  /* 0x0000000005007211 */ /* 0x000fe400078e48ff */
[----:B------:R-:W1:Y:S02]  /*00d0*/  LDC.64 R4, c[0x0][0x238] ;  /* 0x00008e00ff047b82 */ /* 0x000e640000000a00 */
[----:B------:R-:W-:-:S04]  /*00e0*/  LEA.HI R3, R3, R0, RZ, 0xa ;  /* 0x0000000003037211 */ /* 0x000fc800078f50ff */
[----:B------:R-:W-:-:S04]  /*00f0*/  SHF.R.S32.HI R3, RZ, 0xa, R3 ;  /* 0x0000000aff037819 */ /* 0x000fc80000011403 */
[----:B------:R-:W-:-:S04]  /*0100*/  LEA.HI R2, R3, R3, RZ, 0x6 ;  /* 0x0000000303027211 */ /* 0x000fc800078f30ff */
[----:B------:R-:W-:-:S04]  /*0110*/  LOP3.LUT R2, R2, 0xffffffc0, RZ, 0xc0, !PT ;  /* 0xffffffc002027812 */ /* 0x000fc800078ec0ff */
[----:B------:R-:W-:Y:S02]  /*0120*/  IADD3 R19, R3, -R2, RZ ;  /* 0x8000000203137210 */ /* 0x000fe40007ffe0ff */
[----:B------:R-:W3:Y:S03]  /*0130*/  LDC.64 R2, c[0x0][0x210] ;  /* 0x00008400ff027b82 */ /* 0x000ee60000000a00 */
[----:B--2---:R-:W-:-:S05]  /*0140*/  IMAD.WIDE R14, R19, 0x4, R14 ;  /* 0x00000004130e7825 */ /* 0x004fca00078e020e */
[----:B------:R2:W2:Y:S01]  /*0150*/  LDG.E.EL R18, desc[UR4][R14.64] ;  /* 0x000000040e127981 */ /* 0x0004a2000c2e1900 */
[----:B----4-:R-:W-:-:S04]  /*0160*/  IMAD.WIDE R10, R19, 0x4, R10 ;  /* 0x00000004130a7825 */ /* 0x010fc800078e020a */
[----:B-----5:R-:W-:Y:S01]  /*0170*/  IMAD.WIDE R12, R19, 0x4, R12 ;  /* 0x00000004130c7825 */ /* 0x020fe200078e020c */
[----:B------:R4:W5:Y:S04]  /*0180*/  LDG.E.EL R8, desc[UR4][R10.64] ;  /* 0x000000040a087981 */ /* 0x000968000c2e1900 */
[----:B------:R-:W5:Y:S01]  /*0190*/  LDG.E.EL R9, desc[UR4][R12.64] ;  /* 0x000000040c097981 */ /* 0x000f62000c2e1900 */
[----:B---3--:R-:W-:-:S05]  /*01a0*/  IMAD.WIDE R2, R0, 0x4, R2 ;  /* 0x0000000400027825 */ /* 0x008fca00078e0202 */
[----:B------:R-:W5:Y:S01]  /*01b0*/  LDG.E.64 R6, desc[UR4][R2.64] ;  /* 0x0000000402067981 */ /* 0x000f62000c1e1b00 */
[----:B0-2---:R-:W-:-:S04]  /*01c0*/  IMAD.WIDE R14, R19, 0x4, R16 ;  /* 0x00000004130e7825 */ /* 0x005fc800078e0210 */
[----:B-1----:R-:W-:Y:S02]  /*01d0*/  IMAD.WIDE R16, R19, 0x4, R4 ;  /* 0x0000000413107825 */ /* 0x002fe400078e0204 */
[----:B------:R-:W2:Y:S01]  /*01e0*/  LDG.E.EL R14, desc[UR4][R14.64] ;  /* 0x000000040e0e7981 */ /* 0x000ea2000c2e1900 */
[----:B----4-:R-:W-:Y:S01]  /*01f0*/  HFMA2.MMA R10, -RZ, RZ, 1.625, 0 ;  /* 0x3e800000ff0a7435 */ /* 0x010fe200000001ff */
[----:B------:R-:W0:Y:S02]  /*0200*/  LDC.64 R4, c[0x0][0x240] ;  /* 0x00009000ff047b82 */ /* 0x000e240000000a00 */
[----:B------:R-:W2:Y:S01]  /*0210*/  LDG.E.EL R17, desc[UR4][R16.64] ;  /* 0x0000000410117981 */ /* 0x000ea2000c2e1900 */
[----:B0-----:R-:W-:-:S04]  /*0220*/  IMAD.WIDE R4, R0, 0x4, R4 ;  /* 0x0000000400047825 */ /* 0x001fc800078e0204 */
[----:B------:R-:W-:-:S04]  /*0230*/  FADD R18, R18, 9.9999997473787516356e-06 ;  /* 0x3727c5ac12127421 */ /* 0x000fc80000000000 */
[----:B------:R-:W0:Y:S02]  /*0240*/  MUFU.SQRT R19, R18 ;  /* 0x0000001200137308 */ /* 0x000e240000002000 */
[C---:B0-----:R-:W-:Y:S02]  /*0250*/  FSETP.GT.AND P0, PT, R19.reuse, 8.50705917302346158658e+37, PT ;  /* 0x7e8000001300780b */ /* 0x041fe40003f04000 */
[----:B------:R-:W-:-:S11]  /*0260*/  FSETP.GEU.AND P1, PT, R19, 1.175494350822287508e-38, PT ;  /* 0x008000001300780b */ /* 0x000fd60003f2e000 */
[----:B------:R-:W-:-:S04]  /*0270*/  @P0 FMUL R19, R19, 0.25 ;  /* 0x3e80000013130820 */ /* 0x000fc80000400000 */
[----:B------:R-:W-:-:S06]  /*0280*/  @!P1 FMUL R19, R19, 16777216 ;  /* 0x4b80000013139820 */ /* 0x000fcc0000400000 */
[----:B------:R-:W0:Y:S01]  /*0290*/  MUFU.RCP R19, R19 ;  /* 0x0000001300137308 */ /* 0x000e220000001000 */
[----:B------:R-:W-:Y:S01]  /*02a0*/  FSEL R10, R10, 1, P0 ;  /* 0x3f8000000a0a7808 */ /* 0x000fe20000000000 */
[--C-:B-----5:R-:W-:Y:S01]  /*02b0*/  FADD R6, R6, R8.reuse ;  /* 0x0000000806067221 */ /* 0x120fe20000000000 */
[----:B------:R-:W-:-:S03]  /*02c0*/  FADD R7, R7, R8 ;  /* 0x0000000807077221 */ /* 0x000fc60000000000 */
[----:B------:R-:W-:Y:S01]  /*02d0*/  @!P1 FMUL R10, R10, 16777216 ;  /* 0x4b8000000a0a9820 */ /* 0x000fe20000400000 */
[C---:B------:R-:W-:Y:S01]  /*02e0*/  FADD R8, -R9.reuse, R6 ;  /* 0x0000000609087221 */ /* 0x040fe20000000100 */
[----:B------:R-:W-:Y:S02]  /*02f0*/  FADD R9, -R9, R7 ;  /* 0x0000000709097221 */ /* 0x000fe40000000100 */
[----:B0-----:R-:W-:-:S04]  /*0300*/  FMUL R10, R19, R10 ;  /* 0x0000000a130a7220 */ /* 0x001fc80000400000 */
[-C--:B------:R-:W-:Y:S01]  /*0310*/  FMUL R8, R8, R10.reuse ;  /* 0x0000000a08087220 */ /* 0x080fe20000400000 */
[----:B------:R-:W-:-:S03]  /*0320*/  FMUL R10, R9, R10 ;  /* 0x0000000a090a7220 */ /* 0x000fc60000400000 */
[C-C-:B--2---:R-:W-:Y:S01]  /*0330*/  FFMA R8, R14.reuse, R8, R17.reuse ;  /* 0x000000080e087223 */ /* 0x144fe20000000011 */
[----:B------:R-:W-:-:S04]  /*0340*/  FFMA R10, R14, R10, R17 ;  /* 0x0000000a0e0a7223 */ /* 0x000fc80000000011 */
[----:B------:R-:W-:Y:S02]  /*0350*/  FSETP.GEU.AND P0, PT, R8, RZ, PT ;  /* 0x000000ff0800720b */ /* 0x000fe40003f0e000 */
[----:B------:R-:W-:Y:S02]  /*0360*/  FSETP.GEU.AND P1, PT, R10, RZ, PT ;  /* 0x000000ff0a00720b */ /* 0x000fe40003f2e000 */
[----:B------:R-:W-:Y:S02]  /*0370*/  FSEL R8, R8, RZ, P0 ;  /* 0x000000ff08087208 */ /* 0x000fe40000000000 */
[----:B------:R-:W-:Y:S01]  /*0380*/  FSEL R9, R10, RZ, P1 ;  /* 0x000000ff0a097208 */ /* 0x000fe20000800000 */
[----:B------:R-:W-:Y:S04]  /*0390*/  STG.E.64 desc[UR4][R2.64], R6 ;  /* 0x0000000602007986 */ /* 0x000fe8000c101b04 */
[----:B------:R-:W-:Y:S01]  /*03a0*/  STG.E.64 desc[UR4][R4.64], R8 ;  /* 0x0000000804007986 */ /* 0x000fe2000c101b04 */
[----:B------:R-:W-:Y:S05]  /*03b0*/  EXIT ;  /* 0x000000000000794d */ /* 0x000fea0003800000 */
.L_x_0:
[----:B------:R-:W-:-:S00]  /*03c0*/  BRA `(.L_x_0) ;  /* 0xfffffffc00fc7947 */ /* 0x000fc0000383ffff */
[----:B------:R-:W-:-:S00]  /*03d0*/  NOP ;  /* 0x0000000000007918 */ /* 0x000fc00000000000 */
        /* <DEDUP_REMOVED lines=10> */
.L_x_1:


//--------------------- .nv.global.init           --------------------------
	.section	.nv.global.init,"aw",@progbits
.nv.global.init:
	.type		_$_str,@object
	.size		_$_str,(_$_str_$_2 - _$_str)
_$_str:
        /*0000*/ 	.byte	0x5f, 0x5f, 0x43, 0x55, 0x44, 0x41, 0x5f, 0x46, 0x54, 0x5a, 0x00
	.type		_$_str_$_2,@object
	.size		_$_str_$_2,(.L_1 - _$_str_$_2)
_$_str_$_2:
        /*000b*/ 	.byte	0x5f, 0x5f, 0x43, 0x55, 0x44, 0x41, 0x5f, 0x50, 0x52, 0x45, 0x43, 0x5f, 0x53, 0x51, 0x52, 0x54
        /*001b*/ 	.byte	0x00
.L_1:


//--------------------- .nv.constant0.triton_poi_fused__native_batch_norm_legit_no_training_convolution_relu_14 --------------------------
	.section	.nv.constant0.triton_poi_fused__native_batch_norm_legit_no_training_convolution_relu_14,"a",@progbits
	.sectionflags	@""
	.align	4
.nv.constant0.triton_poi_fused__native_batch_norm_legit_no_training_convolution_relu_14:
	.zero		588
